//
// Generated by NVIDIA NVVM Compiler
//
// Compiler Build ID: CL-36424714
// Cuda compilation tools, release 13.0, V13.0.88
// Based on NVVM 20.0.0
//

.version 9.0
.target sm_100
.address_size 64

	// .globl	_Z10kernal_SORiPfS_

.visible .entry _Z10kernal_SORiPfS_(
	.param .u32 _Z10kernal_SORiPfS__param_0,
	.param .u64 .ptr .align 1 _Z10kernal_SORiPfS__param_1,
	.param .u64 .ptr .align 1 _Z10kernal_SORiPfS__param_2
)
{
	.reg .pred 	%p<18>;
	.reg .b32 	%r<40>;
	.reg .b32 	%f<41>;
	.reg .b64 	%rd<35>;
	.reg .b64 	%fd<13>;

	ld.param.u64 	%rd17, [_Z10kernal_SORiPfS__param_1];
	ld.param.u64 	%rd18, [_Z10kernal_SORiPfS__param_2];
	cvta.to.global.u64 	%rd1, %rd18;
	cvta.to.global.u64 	%rd2, %rd17;
	mov.u32 	%r25, %tid.x;
	mov.u32 	%r26, %tid.y;
	mul.lo.s32 	%r1, %r25, 125;
	mul.lo.s32 	%r2, %r26, 125;
	add.s32 	%r3, %r1, 124;
	mul.wide.u32 	%rd19, %r26, 500;
	add.s64 	%rd5, %rd2, %rd19;
	add.s64 	%rd3, %rd5, 8;
	add.s32 	%r4, %r2, -1;
	add.s64 	%rd20, %rd19, %rd1;
	add.s64 	%rd4, %rd20, 12;
	mov.b32 	%r33, 0;
$L__BB0_1:
	mov.u32 	%r34, %r1;
$L__BB0_2:
	mul.lo.s32 	%r28, %r34, 2000;
	add.s32 	%r29, %r28, -2000;
	add.s32 	%r7, %r34, -1;
	add.s32 	%r37, %r2, %r28;
	add.s32 	%r39, %r37, 2;
	add.s32 	%r38, %r37, 1;
	mul.wide.u32 	%rd21, %r29, 4;
	add.s64 	%rd34, %rd3, %rd21;
	mul.wide.u32 	%rd22, %r28, 4;
	add.s64 	%rd33, %rd4, %rd22;
	add.s64 	%rd32, %rd5, %rd22;
	mov.b32 	%r35, -2000;
	mov.u32 	%r36, %r4;
$L__BB0_3:
	setp.gt.u32 	%p1, %r34, 1998;
	setp.eq.s32 	%p2, %r34, 0;
	mul.wide.u32 	%rd23, %r37, 4;
	add.s64 	%rd12, %rd2, %rd23;
	add.s64 	%rd13, %rd1, %rd23;
	add.s32 	%r16, %r36, 1;
	setp.eq.s32 	%p3, %r36, -1;
	or.pred  	%p4, %p2, %p3;
	or.pred  	%p5, %p4, %p1;
	setp.gt.u32 	%p6, %r16, 1998;
	or.pred  	%p7, %p5, %p6;
	@%p7 bra 	$L__BB0_5;
	ld.global.f32 	%f2, [%rd12];
	cvt.f64.f32 	%fd1, %f2;
	add.s32 	%r30, %r37, -2000;
	mul.wide.u32 	%rd24, %r30, 4;
	add.s64 	%rd25, %rd2, %rd24;
	ld.global.f32 	%f3, [%rd25];
	ld.global.f32 	%f4, [%rd32+8000];
	add.f32 	%f5, %f3, %f4;
	add.s32 	%r31, %r37, -1;
	mul.wide.u32 	%rd26, %r31, 4;
	add.s64 	%rd27, %rd2, %rd26;
	ld.global.f32 	%f6, [%rd27];
	add.f32 	%f7, %f5, %f6;
	ld.global.f32 	%f8, [%rd12+4];
	add.f32 	%f9, %f7, %f8;
	cvt.f64.f32 	%fd2, %f9;
	fma.rn.f64 	%fd3, %fd2, 0dBFD0000000000000, %fd1;
	cvt.rn.f32.f64 	%f10, %fd3;
	st.global.f32 	[%rd13], %f10;
	bra.uni 	$L__BB0_6;
$L__BB0_5:
	ld.global.f32 	%f1, [%rd12];
	st.global.f32 	[%rd13], %f1;
$L__BB0_6:
	setp.eq.s32 	%p8, %r35, -1876;
	@%p8 bra 	$L__BB0_17;
	max.u32 	%r32, %r7, %r16;
	setp.lt.u32 	%p9, %r32, 1998;
	@%p9 bra 	$L__BB0_9;
	ld.global.f32 	%f11, [%rd32+4];
	st.global.f32 	[%rd33+-8], %f11;
	bra.uni 	$L__BB0_10;
$L__BB0_9:
	ld.global.f32 	%f12, [%rd32+4];
	cvt.f64.f32 	%fd4, %f12;
	ld.global.f32 	%f13, [%rd34+-4];
	ld.global.f32 	%f14, [%rd32+8004];
	add.f32 	%f15, %f13, %f14;
	ld.global.f32 	%f16, [%rd12];
	add.f32 	%f17, %f15, %f16;
	ld.global.f32 	%f18, [%rd32+8];
	add.f32 	%f19, %f17, %f18;
	cvt.f64.f32 	%fd5, %f19;
	fma.rn.f64 	%fd6, %fd5, 0dBFD0000000000000, %fd4;
	cvt.rn.f32.f64 	%f20, %fd6;
	st.global.f32 	[%rd13+4], %f20;
$L__BB0_10:
	setp.lt.u32 	%p10, %r7, 1998;
	setp.lt.u32 	%p11, %r16, 1997;
	and.pred  	%p12, %p10, %p11;
	@%p12 bra 	$L__BB0_12;
	ld.global.f32 	%f21, [%rd32+8];
	st.global.f32 	[%rd33+-4], %f21;
	bra.uni 	$L__BB0_13;
$L__BB0_12:
	ld.global.f32 	%f22, [%rd32+8];
	cvt.f64.f32 	%fd7, %f22;
	ld.global.f32 	%f23, [%rd34];
	ld.global.f32 	%f24, [%rd32+8008];
	add.f32 	%f25, %f23, %f24;
	mul.wide.u32 	%rd28, %r38, 4;
	add.s64 	%rd29, %rd2, %rd28;
	ld.global.f32 	%f26, [%rd29];
	add.f32 	%f27, %f25, %f26;
	ld.global.f32 	%f28, [%rd32+12];
	add.f32 	%f29, %f27, %f28;
	cvt.f64.f32 	%fd8, %f29;
	fma.rn.f64 	%fd9, %fd8, 0dBFD0000000000000, %fd7;
	cvt.rn.f32.f64 	%f30, %fd9;
	st.global.f32 	[%rd33+-4], %f30;
$L__BB0_13:
	setp.lt.u32 	%p14, %r16, 1996;
	and.pred  	%p15, %p10, %p14;
	@%p15 bra 	$L__BB0_15;
	ld.global.f32 	%f31, [%rd32+12];
	st.global.f32 	[%rd33], %f31;
	bra.uni 	$L__BB0_16;
$L__BB0_15:
	ld.global.f32 	%f32, [%rd32+12];
	cvt.f64.f32 	%fd10, %f32;
	ld.global.f32 	%f33, [%rd34+4];
	ld.global.f32 	%f34, [%rd32+8012];
	add.f32 	%f35, %f33, %f34;
	mul.wide.u32 	%rd30, %r39, 4;
	add.s64 	%rd31, %rd2, %rd30;
	ld.global.f32 	%f36, [%rd31];
	add.f32 	%f37, %f35, %f36;
	ld.global.f32 	%f38, [%rd32+16];
	add.f32 	%f39, %f37, %f38;
	cvt.f64.f32 	%fd11, %f39;
	fma.rn.f64 	%fd12, %fd11, 0dBFD0000000000000, %fd10;
	cvt.rn.f32.f64 	%f40, %fd12;
	st.global.f32 	[%rd33], %f40;
$L__BB0_16:
	add.s32 	%r39, %r39, 4;
	add.s32 	%r38, %r38, 4;
	add.s32 	%r37, %r37, 4;
	add.s64 	%rd34, %rd34, 16;
	add.s32 	%r36, %r36, 4;
	add.s64 	%rd33, %rd33, 16;
	add.s32 	%r35, %r35, 4;
	add.s64 	%rd32, %rd32, 16;
	bra.uni 	$L__BB0_3;
$L__BB0_17:
	add.s32 	%r22, %r34, 1;
	setp.ne.s32 	%p16, %r34, %r3;
	mov.u32 	%r34, %r22;
	@%p16 bra 	$L__BB0_2;
	add.s32 	%r33, %r33, 1;
	setp.ne.s32 	%p17, %r33, 2001;
	@%p17 bra 	$L__BB0_1;
	bar.sync 	0;
	ret;

}


// ===== COMPILED SASS (sm_100) =====

	.target	sm_100

	.elftype	@"ET_EXEC"


//--------------------- .note.nv.tkinfo           --------------------------
	.section	.note.nv.tkinfo,"",@"SHT_NOTE"
	.sectionflags	@"SHF_NOTE_NV_TKINFO"
	.tkinfo
        /*0018*/ 	.word	0x00000002
        /*0030*/ 	.string	""
        /*0030*/ 	.string	"ptxas"
        /*0030*/ 	.string	"Cuda compilation tools, release 13.0, V13.0.88"
        /*0030*/ 	.string	"Build cuda_13.0.r13.0/compiler.36424714_0"
        /*0030*/ 	.string	"-arch sm_100 -m 64 "



//--------------------- .note.nv.cuinfo           --------------------------
	.section	.note.nv.cuinfo,"",@"SHT_NOTE"
	.sectionflags	@"SHF_NOTE_NV_CUINFO"
        /*0018*/ 	.short	0x0002
        /*001a*/ 	.short	0x0064
        /*001c*/ 	.short	0x0082
	.zero		2


//--------------------- .nv.info                  --------------------------
	.section	.nv.info,"",@"SHT_CUDA_INFO"
	.align	4


	//----- nvinfo : EIATTR_REGCOUNT
	.align		4
        /*0000*/ 	.byte	0x04, 0x2f
        /*0002*/ 	.short	(.L_1 - .L_0)
	.align		4
.L_0:
        /*0004*/ 	.word	index@(_Z10kernal_SORiPfS_)
        /*0008*/ 	.word	0x00000028


	//----- nvinfo : EIATTR_FRAME_SIZE
	.align		4
.L_1:
        /*000c*/ 	.byte	0x04, 0x11
        /*000e*/ 	.short	(.L_3 - .L_2)
	.align		4
.L_2:
        /*0010*/ 	.word	index@(_Z10kernal_SORiPfS_)
        /*0014*/ 	.word	0x00000000


	//----- nvinfo : EIATTR_MIN_STACK_SIZE
	.align		4
.L_3:
        /*0018*/ 	.byte	0x04, 0x12
        /*001a*/ 	.short	(.L_5 - .L_4)
	.align		4
.L_4:
        /*001c*/ 	.word	index@(_Z10kernal_SORiPfS_)
        /*0020*/ 	.word	0x00000000
.L_5:


//--------------------- .nv.compat                --------------------------
	.section	.nv.compat,"",@"SHT_CUDA_COMPAT_INFO"
	.align	4
        /*0000*/ 	.byte	0x02, 0x09, 0x00, 0x00, 0x02, 0x02, 0x01, 0x00, 0x02, 0x05, 0x05, 0x00, 0x03, 0x07, 0x01, 0x01
        /*0010*/ 	.byte	0x02, 0x03, 0x00, 0x00, 0x02, 0x06, 0x01, 0x00, 0x04, 0x0b, 0x08, 0x00, 0x01, 0x00, 0x00, 0x00
        /*0020*/ 	.byte	0x00, 0x00, 0x00, 0x00


//--------------------- .nv.info._Z10kernal_SORiPfS_ --------------------------
	.section	.nv.info._Z10kernal_SORiPfS_,"",@"SHT_CUDA_INFO"
	.sectionflags	@""
	.align	4


	//----- nvinfo : EIATTR_CUDA_API_VERSION
	.align		4
        /*0000*/ 	.byte	0x04, 0x37
        /*0002*/ 	.short	(.L_7 - .L_6)
.L_6:
        /*0004*/ 	.word	0x00000082


	//----- nvinfo : EIATTR_KPARAM_INFO
	.align		4
.L_7:
        /*0008*/ 	.byte	0x04, 0x17
        /*000a*/ 	.short	(.L_9 - .L_8)
.L_8:
        /*000c*/ 	.word	0x00000000
        /*0010*/ 	.short	0x0002
        /*0012*/ 	.short	0x0010
        /*0014*/ 	.byte	0x00, 0xf5, 0x21, 0x00


	//----- nvinfo : EIATTR_KPARAM_INFO
	.align		4
.L_9:
        /*0018*/ 	.byte	0x04, 0x17
        /*001a*/ 	.short	(.L_11 - .L_10)
.L_10:
        /*001c*/ 	.word	0x00000000
        /*0020*/ 	.short	0x0001
        /*0022*/ 	.short	0x0008
        /*0024*/ 	.byte	0x00, 0xf5, 0x21, 0x00


	//----- nvinfo : EIATTR_KPARAM_INFO
	.align		4
.L_11:
        /*0028*/ 	.byte	0x04, 0x17
        /*002a*/ 	.short	(.L_13 - .L_12)
.L_12:
        /*002c*/ 	.word	0x00000000
        /*0030*/ 	.short	0x0000
        /*0032*/ 	.short	0x0000
        /*0034*/ 	.byte	0x00, 0xf0, 0x11, 0x00


	//----- nvinfo : EIATTR_SPARSE_MMA_MASK
	.align		4
.L_13:
        /*0038*/ 	.byte	0x03, 0x50
        /*003a*/ 	.short	0x0000


	//----- nvinfo : EIATTR_MAXREG_COUNT
	.align		4
        /*003c*/ 	.byte	0x03, 0x1b
        /*003e*/ 	.short	0x00ff


	//----- nvinfo : EIATTR_NUM_BARRIERS
	.align		4
        /*0040*/ 	.byte	0x02, 0x4c
        /*0042*/ 	.byte	0x01
	.zero		1


	//----- nvinfo : EIATTR_MERCURY_ISA_VERSION
	.align		4
        /*0044*/ 	.byte	0x03, 0x5f
        /*0046*/ 	.short	0x0101


	//----- nvinfo : EIATTR_VRC_CTA_INIT_COUNT
	.align		4
        /*0048*/ 	.byte	0x02, 0x4a
	.zero		1
	.zero		1


	//----- nvinfo : EIATTR_EXIT_INSTR_OFFSETS
	.align		4
        /*004c*/ 	.byte	0x04, 0x1c
        /*004e*/ 	.short	(.L_15 - .L_14)


	//   ....[0]....
.L_14:
        /*0050*/ 	.word	0x000008a0


	//----- nvinfo : EIATTR_CRS_STACK_SIZE
	.align		4
.L_15:
        /*0054*/ 	.byte	0x04, 0x1e
        /*0056*/ 	.short	(.L_17 - .L_16)
.L_16:
        /*0058*/ 	.word	0x00000000


	//----- nvinfo : EIATTR_CBANK_PARAM_SIZE
	.align		4
.L_17:
        /*005c*/ 	.byte	0x03, 0x19
        /*005e*/ 	.short	0x0018


	//----- nvinfo : EIATTR_PARAM_CBANK
	.align		4
        /*0060*/ 	.byte	0x04, 0x0a
        /*0062*/ 	.short	(.L_19 - .L_18)
	.align		4
.L_18:
        /*0064*/ 	.word	index@(.nv.constant0._Z10kernal_SORiPfS_)
        /*0068*/ 	.short	0x0380
        /*006a*/ 	.short	0x0018


	//----- nvinfo : EIATTR_SW_WAR
	.align		4
.L_19:
        /*006c*/ 	.byte	0x04, 0x36
        /*006e*/ 	.short	(.L_21 - .L_20)
.L_20:
        /*0070*/ 	.word	0x00000008
.L_21:


//--------------------- .nv.callgraph             --------------------------
	.section	.nv.callgraph,"",@"SHT_CUDA_CALLGRAPH"
	.align	4
	.sectionentsize	8
	.align		4
        /*0000*/ 	.word	0x00000000
	.align		4
        /*0004*/ 	.word	0xffffffff
	.align		4
        /*0008*/ 	.word	0x00000000
	.align		4
        /*000c*/ 	.word	0xfffffffe
	.align		4
        /*0010*/ 	.word	0x00000000
	.align		4
        /*0014*/ 	.word	0xfffffffd
	.align		4
        /*0018*/ 	.word	0x00000000
	.align		4
        /*001c*/ 	.word	0xfffffffc


//--------------------- .text._Z10kernal_SORiPfS_ --------------------------
	.section	.text._Z10kernal_SORiPfS_,"ax",@progbits
	.align	128
        .global         _Z10kernal_SORiPfS_
        .type           _Z10kernal_SORiPfS_,@function
        .size           _Z10kernal_SORiPfS_,(.L_x_6 - _Z10kernal_SORiPfS_)
        .other          _Z10kernal_SORiPfS_,@"STO_CUDA_ENTRY STV_DEFAULT"
_Z10kernal_SORiPfS_:
.text._Z10kernal_SORiPfS_:
[----:B------:R-:W-:Y:S01]  /*0000*/  LDC R1, c[0x0][0x37c] ;  /* 0x0000df00ff017b82 */ /* 0x000fe20000000800 */
[----:B------:R-:W0:Y:S07]  /*0010*/  S2R R6, SR_TID.Y ;  /* 0x0000000000067919 */ /* 0x000e2e0000002200 */
[----:B------:R-:W0:Y:S01]  /*0020*/  LDC.64 R2, c[0x0][0x390] ;  /* 0x0000e400ff027b82 */ /* 0x000e220000000a00 */
[----:B------:R-:W1:Y:S01]  /*0030*/  LDCU.64 UR6, c[0x0][0x358] ;  /* 0x00006b00ff0677ac */ /* 0x000e620008000a00 */
[----:B------:R-:W2:Y:S01]  /*0040*/  S2R R5, SR_TID.X ;  /* 0x0000000000057919 */ /* 0x000ea20000002100 */
[----:B------:R-:W-:-:S05]  /*0050*/  UMOV UR4, URZ ;  /* 0x000000ff00047c82 */ /* 0x000fca0008000000 */
[----:B------:R-:W3:Y:S01]  /*0060*/  LDC.64 R10, c[0x0][0x388] ;  /* 0x0000e200ff0a7b82 */ /* 0x000ee20000000a00 */
[----:B0-----:R-:W-:-:S04]  /*0070*/  IMAD.WIDE.U32 R2, R6, 0x1f4, R2 ;  /* 0x000001f406027825 */ /* 0x001fc800078e0002 */
[----:B---3--:R-:W-:Y:S01]  /*0080*/  IMAD.WIDE.U32 R10, R6, 0x1f4, R10 ;  /* 0x000001f4060a7825 */ /* 0x008fe200078e000a */
[----:B------:R-:W-:-:S03]  /*0090*/  IADD3 R12, P1, PT, R2, 0xc, RZ ;  /* 0x0000000c020c7810 */ /* 0x000fc60007f3e0ff */
[----:B--2---:R-:W-:Y:S01]  /*00a0*/  IMAD R5, R5, 0x7d, RZ ;  /* 0x0000007d05057824 */ /* 0x004fe200078e02ff */
[----:B------:R-:W-:Y:S02]  /*00b0*/  IADD3 RZ, P0, PT, R10, 0x8, RZ ;  /* 0x000000080aff7810 */ /* 0x000fe40007f1e0ff */
[----:B------:R-:W-:Y:S02]  /*00c0*/  IADD3.X R13, PT, PT, RZ, R3, RZ, P1, !PT ;  /* 0x00000003ff0d7210 */ /* 0x000fe40000ffe4ff */
[----:B-1----:R-:W-:-:S09]  /*00d0*/  IADD3.X R15, PT, PT, RZ, R11, RZ, P0, !PT ;  /* 0x0000000bff0f7210 */ /* 0x002fd200007fe4ff */
.L_x_4:
[----:B------:R-:W-:Y:S01]  /*00e0*/  BSSY.RECONVERGENT B0, `(.L_x_0) ;  /* 0x0000079000007945 */ /* 0x000fe20003800200 */
[----:B------:R-:W-:Y:S01]  /*00f0*/  UIADD3 UR4, UPT, UPT, UR4, 0x1, URZ ;  /* 0x0000000104047890 */ /* 0x000fe2000fffe0ff */
[----:B------:R-:W-:-:S03]  /*0100*/  IMAD.MOV.U32 R3, RZ, RZ, R5 ;  /* 0x000000ffff037224 */ /* 0x000fc600078e0005 */
[----:B------:R-:W-:-:S11]  /*0110*/  UISETP.NE.AND UP0, UPT, UR4, 0x7d1, UPT ;  /* 0x000007d10400788c */ /* 0x000fd6000bf05270 */
.L_x_3:
[----:B------:R-:W-:Y:S01]  /*0120*/  IMAD R7, R3, 0x7d0, RZ ;  /* 0x000007d003077824 */ /* 0x000fe200078e02ff */
[----:B------:R-:W-:Y:S01]  /*0130*/  IADD3 R14, PT, PT, R10, 0x8, RZ ;  /* 0x000000080a0e7810 */ /* 0x000fe20007ffe0ff */
[----:B------:R-:W-:Y:S01]  /*0140*/  HFMA2 R9, -RZ, RZ, 0, 7.450580596923828125e-06 ;  /* 0x0000007dff097431 */ /* 0x000fe200000001ff */
[----:B------:R-:W-:Y:S01]  /*0150*/  MOV R8, 0xfffff830 ;  /* 0xfffff83000087802 */ /* 0x000fe20000000f00 */
[----:B------:R-:W-:Y:S01]  /*0160*/  IMAD R2, R6, 0x7d, R7 ;  /* 0x0000007d06027824 */ /* 0x000fe200078e0207 */
[C---:B------:R-:W-:Y:S01]  /*0170*/  IADD3 R35, PT, PT, R7.reuse, -0x7d0, RZ ;  /* 0xfffff83007237810 */ /* 0x040fe20007ffe0ff */
[----:B------:R-:W-:-:S03]  /*0180*/  IMAD.WIDE.U32 R32, R7, 0x4, R12 ;  /* 0x0000000407207825 */ /* 0x000fc600078e000c */
[----:B------:R-:W-:Y:S01]  /*0190*/  IADD3 R29, PT, PT, R2, 0x2, RZ ;  /* 0x00000002021d7810 */ /* 0x000fe20007ffe0ff */
[----:B------:R-:W-:-:S04]  /*01a0*/  IMAD.WIDE.U32 R34, R35, 0x4, R14 ;  /* 0x0000000423227825 */ /* 0x000fc800078e000e */
[----:B------:R-:W-:Y:S01]  /*01b0*/  IMAD.WIDE.U32 R18, R7, 0x4, R10 ;  /* 0x0000000407127825 */ /* 0x000fe200078e000a */
[----:B------:R-:W-:-:S03]  /*01c0*/  MOV R0, R34 ;  /* 0x0000002200007202 */ /* 0x000fc60000000f00 */
[----:B------:R-:W-:Y:S02]  /*01d0*/  IMAD.MOV.U32 R4, RZ, RZ, R32 ;  /* 0x000000ffff047224 */ /* 0x000fe400078e0020 */
[----:B------:R-:W-:Y:S02]  /*01e0*/  VIADD R7, R3, 0xffffffff ;  /* 0xffffffff03077836 */ /* 0x000fe40000000000 */
[----:B------:R-:W-:Y:S02]  /*01f0*/  IMAD R9, R6, R9, -0x1 ;  /* 0xffffffff06097424 */ /* 0x000fe400078e0209 */
[----:B------:R-:W-:-:S07]  /*0200*/  VIADD R31, R2, 0x1 ;  /* 0x00000001021f7836 */ /* 0x000fce0000000000 */
.L_x_2:
[C---:B------:R-:W-:Y:S01]  /*0210*/  ISETP.NE.AND P0, PT, R9.reuse, -0x1, PT ;  /* 0xffffffff0900780c */ /* 0x040fe20003f05270 */
[----:B0-----:R-:W0:Y:S01]  /*0220*/  LDC.64 R16, c[0x0][0x388] ;  /* 0x0000e200ff107b82 */ /* 0x001e220000000a00 */
[----:B------:R-:W-:Y:S02]  /*0230*/  IADD3 R28, PT, PT, R9, 0x1, RZ ;  /* 0x00000001091c7810 */ /* 0x000fe40007ffe0ff */
[----:B------:R-:W-:-:S04]  /*0240*/  ISETP.EQ.OR P0, PT, R3, RZ, !P0 ;  /* 0x000000ff0300720c */ /* 0x000fc80004702670 */
[----:B------:R-:W-:-:S04]  /*0250*/  ISETP.GT.U32.OR P0, PT, R3, 0x7ce, P0 ;  /* 0x000007ce0300780c */ /* 0x000fc80000704470 */
[----:B------:R-:W-:-:S13]  /*0260*/  ISETP.GT.U32.OR P0, PT, R28, 0x7ce, P0 ;  /* 0x000007ce1c00780c */ /* 0x000fda0000704470 */
[C---:B------:R-:W-:Y:S01]  /*0270*/  @!P0 IADD3 R25, PT, PT, R2.reuse, -0x7d0, RZ ;  /* 0xfffff83002198810 */ /* 0x040fe20007ffe0ff */
[----:B------:R-:W-:Y:S01]  /*0280*/  @!P0 VIADD R37, R2, 0xffffffff ;  /* 0xffffffff02258836 */ /* 0x000fe20000000000 */
[----:B------:R-:W2:Y:S03]  /*0290*/  @!P0 LDG.E R23, desc[UR6][R18.64+0x1f40] ;  /* 0x001f400612178981 */ /* 0x000ea6000c1e1900 */
[----:B0-----:R-:W-:-:S04]  /*02a0*/  @!P0 IMAD.WIDE.U32 R24, R25, 0x4, R16 ;  /* 0x0000000419188825 */ /* 0x001fc800078e0010 */
[--C-:B------:R-:W-:Y:S02]  /*02b0*/  @!P0 IMAD.WIDE.U32 R36, R37, 0x4, R16.reuse ;  /* 0x0000000425248825 */ /* 0x100fe400078e0010 */
[----:B------:R-:W2:Y:S02]  /*02c0*/  @!P0 LDG.E R24, desc[UR6][R24.64] ;  /* 0x0000000618188981 */ /* 0x000ea4000c1e1900 */
[----:B------:R-:W-:Y:S02]  /*02d0*/  IMAD.WIDE.U32 R20, R2, 0x4, R16 ;  /* 0x0000000402147825 */ /* 0x000fe400078e0010 */
[----:B------:R-:W3:Y:S04]  /*02e0*/  @!P0 LDG.E R37, desc[UR6][R36.64] ;  /* 0x0000000624258981 */ /* 0x000ee8000c1e1900 */
[----:B------:R-:W4:Y:S04]  /*02f0*/  @!P0 LDG.E R27, desc[UR6][R20.64+0x4] ;  /* 0x00000406141b8981 */ /* 0x000f28000c1e1900 */
[----:B------:R-:W5:Y:S01]  /*0300*/  @!P0 LDG.E R30, desc[UR6][R20.64] ;  /* 0x00000006141e8981 */ /* 0x000f62000c1e1900 */
[----:B--2---:R-:W-:-:S04]  /*0310*/  @!P0 FADD R26, R24, R23 ;  /* 0x00000017181a8221 */ /* 0x004fc80000000000 */
[----:B---3--:R-:W-:-:S04]  /*0320*/  @!P0 FADD R26, R26, R37 ;  /* 0x000000251a1a8221 */ /* 0x008fc80000000000 */
[----:B----4-:R-:W-:Y:S02]  /*0330*/  @!P0 FADD R32, R26, R27 ;  /* 0x0000001b1a208221 */ /* 0x010fe40000000000 */
[----:B------:R-:W0:Y:S01]  /*0340*/  LDC.64 R26, c[0x0][0x390] ;  /* 0x0000e400ff1a7b82 */ /* 0x000e220000000a00 */
[----:B-----5:R-:W-:Y:S08]  /*0350*/  @!P0 F2F.F64.F32 R22, R30 ;  /* 0x0000001e00168310 */ /* 0x020ff00000201800 */
[----:B------:R-:W1:Y:S02]  /*0360*/  @!P0 F2F.F64.F32 R24, R32 ;  /* 0x0000002000188310 */ /* 0x000e640000201800 */
[----:B-1----:R-:W-:-:S10]  /*0370*/  @!P0 DFMA R24, R24, -0.25, R22 ;  /* 0xbfd000001818882b */ /* 0x002fd40000000016 */
[----:B------:R-:W1:Y:S01]  /*0380*/  @!P0 F2F.F32.F64 R25, R24 ;  /* 0x0000001800198310 */ /* 0x000e620000301000 */
[----:B0-----:R-:W-:-:S05]  /*0390*/  IMAD.WIDE.U32 R22, R2, 0x4, R26 ;  /* 0x0000000402167825 */ /* 0x001fca00078e001a */
[----:B-1----:R0:W-:Y:S04]  /*03a0*/  @!P0 STG.E desc[UR6][R22.64], R25 ;  /* 0x0000001916008986 */ /* 0x0021e8000c101906 */
[----:B------:R-:W2:Y:S01]  /*03b0*/  @P0 LDG.E R27, desc[UR6][R20.64] ;  /* 0x00000006141b0981 */ /* 0x000ea2000c1e1900 */
[----:B------:R-:W-:Y:S01]  /*03c0*/  MOV R24, R0 ;  /* 0x0000000000187202 */ /* 0x000fe20000000f00 */
[----:B------:R-:W-:Y:S01]  /*03d0*/  IMAD.MOV.U32 R26, RZ, RZ, R4 ;  /* 0x000000ffff1a7224 */ /* 0x000fe200078e0004 */
[----:B0-----:R-:W-:Y:S01]  /*03e0*/  MOV R25, R35 ;  /* 0x0000002300197202 */ /* 0x001fe20000000f00 */
[----:B--2---:R0:W-:Y:S01]  /*03f0*/  @P0 STG.E desc[UR6][R22.64], R27 ;  /* 0x0000001b16000986 */ /* 0x0041e2000c101906 */
[----:B------:R-:W-:Y:S02]  /*0400*/  ISETP.NE.AND P0, PT, R8, -0x754, PT ;  /* 0xfffff8ac0800780c */ /* 0x000fe40003f05270 */
[----:B0-----:R-:W-:-:S11]  /*0410*/  MOV R27, R33 ;  /* 0x00000021001b7202 */ /* 0x001fd60000000f00 */
[----:B------:R-:W-:Y:S05]  /*0420*/  @!P0 BRA `(.L_x_1) ;  /* 0x0000000400008947 */ /* 0x000fea0003800000 */
[----:B------:R-:W-:-:S04]  /*0430*/  VIMNMX.U32 R0, PT, PT, R7, R28, !PT ;  /* 0x0000001c07007248 */ /* 0x000fc80007fe0000 */
[----:B------:R-:W-:-:S13]  /*0440*/  ISETP.GE.U32.AND P2, PT, R0, 0x7ce, PT ;  /* 0x000007ce0000780c */ /* 0x000fda0003f46070 */
[----:B------:R-:W2:Y:S04]  /*0450*/  @P2 LDG.E R37, desc[UR6][R18.64+0x4] ;  /* 0x0000040612252981 */ /* 0x000ea8000c1e1900 */
[----:B--2---:R-:W-:Y:S04]  /*0460*/  @P2 STG.E desc[UR6][R26.64+-0x8], R37 ;  /* 0xfffff8251a002986 */ /* 0x004fe8000c101906 */
[----:B------:R-:W2:Y:S04]  /*0470*/  @!P2 LDG.E R4, desc[UR6][R24.64+-0x4] ;  /* 0xfffffc061804a981 */ /* 0x000ea8000c1e1900 */
[----:B------:R-:W2:Y:S04]  /*0480*/  @!P2 LDG.E R33, desc[UR6][R18.64+0x1f44] ;  /* 0x001f44061221a981 */ /* 0x000ea8000c1e1900 */
[----:B------:R-:W3:Y:S04]  /*0490*/  @!P2 LDG.E R21, desc[UR6][R20.64] ;  /* 0x000000061415a981 */ /* 0x000ee8000c1e1900 */
[----:B------:R-:W4:Y:S04]  /*04a0*/  @!P2 LDG.E R30, desc[UR6][R18.64+0x8] ;  /* 0x00000806121ea981 */ /* 0x000f28000c1e1900 */
[----:B------:R-:W5:Y:S01]  /*04b0*/  @!P2 LDG.E R0, desc[UR6][R18.64+0x4] ;  /* 0x000004061200a981 */ /* 0x000f62000c1e1900 */
[----:B------:R-:W-:-:S04]  /*04c0*/  ISETP.GE.U32.AND P0, PT, R7, 0x7ce, PT ;  /* 0x000007ce0700780c */ /* 0x000fc80003f06070 */
[----:B------:R-:W-:Y:S01]  /*04d0*/  ISETP.LT.U32.AND P1, PT, R28, 0x7cd, !P0 ;  /* 0x000007cd1c00780c */ /* 0x000fe20004721070 */
[----:B--2---:R-:W-:-:S04]  /*04e0*/  @!P2 FADD R4, R4, R33 ;  /* 0x000000210404a221 */ /* 0x004fc80000000000 */
[----:B---3--:R-:W-:-:S04]  /*04f0*/  @!P2 FADD R4, R4, R21 ;  /* 0x000000150404a221 */ /* 0x008fc80000000000 */
[----:B----4-:R-:W-:Y:S01]  /*0500*/  @!P2 FADD R4, R4, R30 ;  /* 0x0000001e0404a221 */ /* 0x010fe20000000000 */
[----:B-----5:R-:W-:Y:S08]  /*0510*/  @!P2 F2F.F64.F32 R34, R0 ;  /* 0x000000000022a310 */ /* 0x020ff00000201800 */
[----:B------:R-:W0:Y:S02]  /*0520*/  @!P2 F2F.F64.F32 R32, R4 ;  /* 0x000000040020a310 */ /* 0x000e240000201800 */
[----:B0-----:R-:W-:-:S06]  /*0530*/  @!P2 DFMA R32, R32, -0.25, R34 ;  /* 0xbfd000002020a82b */ /* 0x001fcc0000000022 */
[----:B------:R-:W0:Y:S02]  /*0540*/  @!P2 F2F.F32.F64 R37, R32 ;  /* 0x000000200025a310 */ /* 0x000e240000301000 */
[----:B0-----:R0:W-:Y:S04]  /*0550*/  @!P2 STG.E desc[UR6][R22.64+0x4], R37 ;  /* 0x000004251600a986 */ /* 0x0011e8000c101906 */
[----:B------:R-:W2:Y:S01]  /*0560*/  @!P1 LDG.E R30, desc[UR6][R18.64+0x8] ;  /* 0x00000806121e9981 */ /* 0x000ea2000c1e1900 */
[----:B------:R-:W-:-:S03]  /*0570*/  @P1 IMAD.WIDE.U32 R34, R31, 0x4, R16 ;  /* 0x000000041f221825 */ /* 0x000fc600078e0010 */
[----:B--2---:R-:W-:Y:S04]  /*0580*/  @!P1 STG.E desc[UR6][R26.64+-0x4], R30 ;  /* 0xfffffc1e1a009986 */ /* 0x004fe8000c101906 */
[----:B------:R-:W2:Y:S04]  /*0590*/  @P1 LDG.E R20, desc[UR6][R24.64] ;  /* 0x0000000618141981 */ /* 0x000ea8000c1e1900 */
[----:B------:R-:W2:Y:S04]  /*05a0*/  @P1 LDG.E R21, desc[UR6][R18.64+0x1f48] ;  /* 0x001f480612151981 */ /* 0x000ea8000c1e1900 */
[----:B------:R-:W3:Y:S04]  /*05b0*/  @P1 LDG.E R35, desc[UR6][R34.64] ;  /* 0x0000000622231981 */ /* 0x000ee8000c1e1900 */
[----:B------:R-:W4:Y:S04]  /*05c0*/  @P1 LDG.E R4, desc[UR6][R18.64+0xc] ;  /* 0x00000c0612041981 */ /* 0x000f28000c1e1900 */
[----:B------:R-:W5:Y:S01]  /*05d0*/  @P1 LDG.E R0, desc[UR6][R18.64+0x8] ;  /* 0x0000080612001981 */ /* 0x000f62000c1e1900 */
[----:B------:R-:W-:Y:S01]  /*05e0*/  ISETP.LT.U32.AND P0, PT, R28, 0x7cc, !P0 ;  /* 0x000007cc1c00780c */ /* 0x000fe20004701070 */
[----:B--2---:R-:W-:-:S04]  /*05f0*/  @P1 FADD R20, R20, R21 ;  /* 0x0000001514141221 */ /* 0x004fc80000000000 */
[----:B---3--:R-:W-:-:S04]  /*0600*/  @P1 FADD R20, R20, R35 ;  /* 0x0000002314141221 */ /* 0x008fc80000000000 */
[----:B----4-:R-:W-:Y:S01]  /*0610*/  @P1 FADD R4, R20, R4 ;  /* 0x0000000414041221 */ /* 0x010fe20000000000 */
[----:B-----5:R-:W-:Y:S08]  /*0620*/  @P1 F2F.F64.F32 R32, R0 ;  /* 0x0000000000201310 */ /* 0x020ff00000201800 */
[----:B------:R-:W1:Y:S02]  /*0630*/  @P1 F2F.F64.F32 R20, R4 ;  /* 0x0000000400141310 */ /* 0x000e640000201800 */
[----:B-1----:R-:W-:-:S06]  /*0640*/  @P1 DFMA R20, R20, -0.25, R32 ;  /* 0xbfd000001414182b */ /* 0x002fcc0000000020 */
[----:B0-----:R-:W0:Y:S02]  /*0650*/  @P1 F2F.F32.F64 R23, R20 ;  /* 0x0000001400171310 */ /* 0x001e240000301000 */
[----:B0-----:R-:W-:Y:S04]  /*0660*/  @P1 STG.E desc[UR6][R26.64+-0x4], R23 ;  /* 0xfffffc171a001986 */ /* 0x001fe8000c101906 */
[----:B------:R-:W2:Y:S01]  /*0670*/  @!P0 LDG.E R33, desc[UR6][R18.64+0xc] ;  /* 0x00000c0612218981 */ /* 0x000ea2000c1e1900 */
[----:B------:R-:W-:-:S03]  /*0680*/  @P0 IMAD.WIDE.U32 R16, R29, 0x4, R16 ;  /* 0x000000041d100825 */ /* 0x000fc600078e0010 */
[----:B--2---:R0:W-:Y:S04]  /*0690*/  @!P0 STG.E desc[UR6][R26.64], R33 ;  /* 0x000000211a008986 */ /* 0x0041e8000c101906 */
[----:B------:R-:W2:Y:S04]  /*06a0*/  @P0 LDG.E R0, desc[UR6][R24.64+0x4] ;  /* 0x0000040618000981 */ /* 0x000ea8000c1e1900 */
[----:B------:R-:W2:Y:S04]  /*06b0*/  @P0 LDG.E R35, desc[UR6][R18.64+0x1f4c] ;  /* 0x001f4c0612230981 */ /* 0x000ea8000c1e1900 */
[----:B------:R-:W3:Y:S04]  /*06c0*/  @P0 LDG.E R17, desc[UR6][R16.64] ;  /* 0x0000000610110981 */ /* 0x000ee8000c1e1900 */
[----:B------:R-:W4:Y:S04]  /*06d0*/  @P0 LDG.E R37, desc[UR6][R18.64+0x10] ;  /* 0x0000100612250981 */ /* 0x000f28000c1e1900 */
[----:B------:R1:W5:Y:S01]  /*06e0*/  @P0 LDG.E R28, desc[UR6][R18.64+0xc] ;  /* 0x00000c06121c0981 */ /* 0x000362000c1e1900 */
[----:B------:R-:W-:Y:S01]  /*06f0*/  IADD3 R4, P1, PT, R26, 0x10, RZ ;  /* 0x000000101a047810 */ /* 0x000fe20007f3e0ff */
[----:B------:R-:W-:Y:S01]  /*0700*/  VIADD R9, R9, 0x4 ;  /* 0x0000000409097836 */ /* 0x000fe20000000000 */
[----:B------:R-:W-:Y:S01]  /*0710*/  IADD3 R2, PT, PT, R2, 0x4, RZ ;  /* 0x0000000402027810 */ /* 0x000fe20007ffe0ff */
[----:B------:R-:W-:Y:S01]  /*0720*/  VIADD R31, R31, 0x4 ;  /* 0x000000041f1f7836 */ /* 0x000fe20000000000 */
[----:B------:R-:W-:Y:S01]  /*0730*/  IADD3 R8, PT, PT, R8, 0x4, RZ ;  /* 0x0000000408087810 */ /* 0x000fe20007ffe0ff */
[----:B0-----:R-:W-:Y:S01]  /*0740*/  IMAD.X R33, RZ, RZ, R27, P1 ;  /* 0x000000ffff217224 */ /* 0x001fe200008e061b */
[----:B-1----:R-:W-:-:S02]  /*0750*/  IADD3 R18, P2, PT, R18, 0x10, RZ ;  /* 0x0000001012127810 */ /* 0x002fc40007f5e0ff */
[----:B------:R-:W-:Y:S02]  /*0760*/  IADD3 R29, PT, PT, R29, 0x4, RZ ;  /* 0x000000041d1d7810 */ /* 0x000fe40007ffe0ff */
[----:B------:R-:W-:Y:S01]  /*0770*/  IADD3.X R19, PT, PT, RZ, R19, RZ, P2, !PT ;  /* 0x00000013ff137210 */ /* 0x000fe200017fe4ff */
[----:B--2---:R-:W-:-:S04]  /*0780*/  @P0 FADD R0, R0, R35 ;  /* 0x0000002300000221 */ /* 0x004fc80000000000 */
[----:B---3--:R-:W-:-:S04]  /*0790*/  @P0 FADD R0, R0, R17 ;  /* 0x0000001100000221 */ /* 0x008fc80000000000 */
[----:B----4-:R-:W-:Y:S01]  /*07a0*/  @P0 FADD R22, R0, R37 ;  /* 0x0000002500160221 */ /* 0x010fe20000000000 */
[----:B-----5:R-:W-:Y:S08]  /*07b0*/  @P0 F2F.F64.F32 R20, R28 ;  /* 0x0000001c00140310 */ /* 0x020ff00000201800 */
[----:B------:R-:W0:Y:S02]  /*07c0*/  @P0 F2F.F64.F32 R22, R22 ;  /* 0x0000001600160310 */ /* 0x000e240000201800 */
[----:B0-----:R-:W-:-:S10]  /*07d0*/  @P0 DFMA R20, R22, -0.25, R20 ;  /* 0xbfd000001614082b */ /* 0x001fd40000000014 */
[----:B------:R-:W0:Y:S02]  /*07e0*/  @P0 F2F.F32.F64 R21, R20 ;  /* 0x0000001400150310 */ /* 0x000e240000301000 */
[----:B0-----:R0:W-:Y:S01]  /*07f0*/  @P0 STG.E desc[UR6][R26.64], R21 ;  /* 0x000000151a000986 */ /* 0x0011e2000c101906 */
[----:B------:R-:W-:-:S04]  /*0800*/  IADD3 R0, P0, PT, R24, 0x10, RZ ;  /* 0x0000001018007810 */ /* 0x000fc80007f1e0ff */
[----:B------:R-:W-:Y:S01]  /*0810*/  IADD3.X R35, PT, PT, RZ, R25, RZ, P0, !PT ;  /* 0x00000019ff237210 */ /* 0x000fe200007fe4ff */
[----:B------:R-:W-:Y:S08]  /*0820*/  BRA `(.L_x_2) ;  /* 0xfffffff800787947 */ /* 0x000ff0000383ffff */
.L_x_1:
[----:B------:R-:W-:-:S04]  /*0830*/  IADD3 R0, PT, PT, R5, 0x7c, RZ ;  /* 0x0000007c05007810 */ /* 0x000fc80007ffe0ff */
[C---:B------:R-:W-:Y:S02]  /*0840*/  ISETP.NE.AND P0, PT, R3.reuse, R0, PT ;  /* 0x000000000300720c */ /* 0x040fe40003f05270 */
[----:B------:R-:W-:-:S11]  /*0850*/  IADD3 R3, PT, PT, R3, 0x1, RZ ;  /* 0x0000000103037810 */ /* 0x000fd60007ffe0ff */
[----:B------:R-:W-:Y:S05]  /*0860*/  @P0 BRA `(.L_x_3) ;  /* 0xfffffff8002c0947 */ /* 0x000fea000383ffff */
[----:B------:R-:W-:Y:S05]  /*0870*/  BSYNC.RECONVERGENT B0 ;  /* 0x0000000000007941 */ /* 0x000fea0003800200 */
.L_x_0:
[----:B------:R-:W-:Y:S05]  /*0880*/  BRA.U UP0, `(.L_x_4) ;  /* 0xfffffff900147547 */ /* 0x000fea000b83ffff */
[----:B------:R-:W-:Y:S06]  /*0890*/  BAR.SYNC.DEFER_BLOCKING 0x0 ;  /* 0x0000000000007b1d */ /* 0x000fec0000010000 */
[----:B------:R-:W-:Y:S05]  /*08a0*/  EXIT ;  /* 0x000000000000794d */ /* 0x000fea0003800000 */
.L_x_5:
[----:B------:R-:W-:-:S00]  /*08b0*/  BRA `(.L_x_5) ;  /* 0xfffffffc00fc7947 */ /* 0x000fc0000383ffff */
[----:B------:R-:W-:-:S00]  /*08c0*/  NOP ;  /* 0x0000000000007918 */ /* 0x000fc00000000000 */
        /* <DEDUP_REMOVED lines=11> */
.L_x_6:


//--------------------- .nv.shared.reserved.0     --------------------------
	.section	.nv.shared.reserved.0,"aw",@nobits
	.weak		__nv_reservedSMEM_offset_0_alias
	.size		__nv_reservedSMEM_offset_0_alias, 0, 64
	.other		__nv_reservedSMEM_offset_0_alias,@"STO_CUDA_RESERVED_SHARED STV_DEFAULT"
__nv_reservedSMEM_offset_0_alias:
	.zero		0
	.zero		64


//--------------------- .nv.constant0._Z10kernal_SORiPfS_ --------------------------
	.section	.nv.constant0._Z10kernal_SORiPfS_,"a",@progbits
	.sectionflags	@""
	.align	4
.nv.constant0._Z10kernal_SORiPfS_:
	.zero		920


//--------------------- SYMBOLS --------------------------

	.type		.nv.reservedSmem.offset0,@object
	.size		.nv.reservedSmem.offset0,0x4
